//
// Generated by NVIDIA NVVM Compiler
//
// Compiler Build ID: CL-36424714
// Cuda compilation tools, release 13.0, V13.0.88
// Based on NVVM 20.0.0
//

.version 9.0
.target sm_100
.address_size 64

	// .globl	_Z16meanSquaredErrorPKfS0_Pfi
// _ZZ16meanSquaredErrorPKfS0_PfiE5sdata has been demoted

.visible .entry _Z16meanSquaredErrorPKfS0_Pfi(
	.param .u64 .ptr .align 1 _Z16meanSquaredErrorPKfS0_Pfi_param_0,
	.param .u64 .ptr .align 1 _Z16meanSquaredErrorPKfS0_Pfi_param_1,
	.param .u64 .ptr .align 1 _Z16meanSquaredErrorPKfS0_Pfi_param_2,
	.param .u32 _Z16meanSquaredErrorPKfS0_Pfi_param_3
)
{
	.reg .pred 	%p<19>;
	.reg .b32 	%r<39>;
	.reg .b32 	%f<53>;
	.reg .b64 	%rd<19>;
	// demoted variable
	.shared .align 4 .b8 _ZZ16meanSquaredErrorPKfS0_PfiE5sdata[16];
	ld.param.u64 	%rd4, [_Z16meanSquaredErrorPKfS0_Pfi_param_0];
	ld.param.u64 	%rd5, [_Z16meanSquaredErrorPKfS0_Pfi_param_1];
	ld.param.u64 	%rd3, [_Z16meanSquaredErrorPKfS0_Pfi_param_2];
	ld.param.u32 	%r8, [_Z16meanSquaredErrorPKfS0_Pfi_param_3];
	cvta.to.global.u64 	%rd1, %rd5;
	cvta.to.global.u64 	%rd2, %rd4;
	mov.u32 	%r9, %ctaid.x;
	mov.u32 	%r1, %ntid.x;
	mov.u32 	%r2, %tid.x;
	and.b32  	%r3, %r2, 31;
	mul.lo.s32 	%r10, %r9, %r1;
	shl.b32 	%r11, %r10, 2;
	add.s32 	%r4, %r11, %r2;
	setp.ge.s32 	%p1, %r4, %r8;
	mov.f32 	%f49, 0f00000000;
	@%p1 bra 	$L__BB0_2;
	mul.wide.s32 	%rd6, %r4, 4;
	add.s64 	%rd7, %rd2, %rd6;
	ld.global.f32 	%f14, [%rd7];
	add.s64 	%rd8, %rd1, %rd6;
	ld.global.f32 	%f15, [%rd8];
	sub.f32 	%f16, %f14, %f15;
	fma.rn.f32 	%f49, %f16, %f16, 0f00000000;
$L__BB0_2:
	add.s32 	%r5, %r4, %r1;
	setp.ge.s32 	%p2, %r5, %r8;
	@%p2 bra 	$L__BB0_4;
	mul.wide.s32 	%rd9, %r5, 4;
	add.s64 	%rd10, %rd2, %rd9;
	ld.global.f32 	%f17, [%rd10];
	add.s64 	%rd11, %rd1, %rd9;
	ld.global.f32 	%f18, [%rd11];
	sub.f32 	%f19, %f17, %f18;
	fma.rn.f32 	%f49, %f19, %f19, %f49;
$L__BB0_4:
	add.s32 	%r6, %r5, %r1;
	setp.ge.s32 	%p3, %r6, %r8;
	@%p3 bra 	$L__BB0_6;
	mul.wide.s32 	%rd12, %r6, 4;
	add.s64 	%rd13, %rd2, %rd12;
	ld.global.f32 	%f20, [%rd13];
	add.s64 	%rd14, %rd1, %rd12;
	ld.global.f32 	%f21, [%rd14];
	sub.f32 	%f22, %f20, %f21;
	fma.rn.f32 	%f49, %f22, %f22, %f49;
$L__BB0_6:
	add.s32 	%r7, %r6, %r1;
	setp.ge.s32 	%p4, %r7, %r8;
	@%p4 bra 	$L__BB0_8;
	mul.wide.s32 	%rd15, %r7, 4;
	add.s64 	%rd16, %rd2, %rd15;
	ld.global.f32 	%f23, [%rd16];
	add.s64 	%rd17, %rd1, %rd15;
	ld.global.f32 	%f24, [%rd17];
	sub.f32 	%f25, %f23, %f24;
	fma.rn.f32 	%f49, %f25, %f25, %f49;
$L__BB0_8:
	mov.b32 	%r12, %f49;
	shfl.sync.down.b32	%r13|%p5, %r12, 16, 31, -1;
	mov.b32 	%f26, %r13;
	add.f32 	%f27, %f49, %f26;
	mov.b32 	%r14, %f27;
	shfl.sync.down.b32	%r15|%p6, %r14, 8, 31, -1;
	mov.b32 	%f28, %r15;
	add.f32 	%f29, %f27, %f28;
	mov.b32 	%r16, %f29;
	shfl.sync.down.b32	%r17|%p7, %r16, 4, 31, -1;
	mov.b32 	%f30, %r17;
	add.f32 	%f31, %f29, %f30;
	mov.b32 	%r18, %f31;
	shfl.sync.down.b32	%r19|%p8, %r18, 2, 31, -1;
	mov.b32 	%f32, %r19;
	add.f32 	%f33, %f31, %f32;
	mov.b32 	%r20, %f33;
	shfl.sync.down.b32	%r21|%p9, %r20, 1, 31, -1;
	mov.b32 	%f34, %r21;
	add.f32 	%f9, %f33, %f34;
	setp.ne.s32 	%p10, %r3, 0;
	@%p10 bra 	$L__BB0_10;
	shr.u32 	%r22, %r2, 3;
	and.b32  	%r23, %r22, 124;
	mov.u32 	%r24, _ZZ16meanSquaredErrorPKfS0_PfiE5sdata;
	add.s32 	%r25, %r24, %r23;
	st.shared.f32 	[%r25], %f9;
$L__BB0_10:
	bar.sync 	0;
	setp.gt.u32 	%p11, %r2, 31;
	@%p11 bra 	$L__BB0_15;
	setp.gt.u32 	%p12, %r2, 3;
	mov.f32 	%f52, 0f00000000;
	@%p12 bra 	$L__BB0_13;
	shl.b32 	%r26, %r2, 2;
	mov.u32 	%r27, _ZZ16meanSquaredErrorPKfS0_PfiE5sdata;
	add.s32 	%r28, %r27, %r26;
	ld.shared.f32 	%f52, [%r28];
$L__BB0_13:
	setp.ne.s32 	%p13, %r3, 0;
	mov.b32 	%r29, %f52;
	shfl.sync.down.b32	%r30|%p14, %r29, 16, 31, -1;
	mov.b32 	%f36, %r30;
	add.f32 	%f37, %f52, %f36;
	mov.b32 	%r31, %f37;
	shfl.sync.down.b32	%r32|%p15, %r31, 8, 31, -1;
	mov.b32 	%f38, %r32;
	add.f32 	%f39, %f37, %f38;
	mov.b32 	%r33, %f39;
	shfl.sync.down.b32	%r34|%p16, %r33, 4, 31, -1;
	mov.b32 	%f40, %r34;
	add.f32 	%f41, %f39, %f40;
	mov.b32 	%r35, %f41;
	shfl.sync.down.b32	%r36|%p17, %r35, 2, 31, -1;
	mov.b32 	%f42, %r36;
	add.f32 	%f43, %f41, %f42;
	mov.b32 	%r37, %f43;
	shfl.sync.down.b32	%r38|%p18, %r37, 1, 31, -1;
	mov.b32 	%f44, %r38;
	add.f32 	%f12, %f43, %f44;
	@%p13 bra 	$L__BB0_15;
	cvt.rn.f32.s32 	%f45, %r8;
	div.rn.f32 	%f46, %f12, %f45;
	cvta.to.global.u64 	%rd18, %rd3;
	atom.global.add.f32 	%f47, [%rd18], %f46;
$L__BB0_15:
	ret;

}


// ===== COMPILED SASS (sm_100) =====

	.target	sm_100

	.elftype	@"ET_EXEC"


//--------------------- .note.nv.tkinfo           --------------------------
	.section	.note.nv.tkinfo,"",@"SHT_NOTE"
	.sectionflags	@"SHF_NOTE_NV_TKINFO"
	.tkinfo
        /*0018*/ 	.word	0x00000002
        /*0030*/ 	.string	""
        /*0030*/ 	.string	"ptxas"
        /*0030*/ 	.string	"Cuda compilation tools, release 13.0, V13.0.88"
        /*0030*/ 	.string	"Build cuda_13.0.r13.0/compiler.36424714_0"
        /*0030*/ 	.string	"-arch sm_100 -m 64 "



//--------------------- .note.nv.cuinfo           --------------------------
	.section	.note.nv.cuinfo,"",@"SHT_NOTE"
	.sectionflags	@"SHF_NOTE_NV_CUINFO"
        /*0018*/ 	.short	0x0002
        /*001a*/ 	.short	0x0064
        /*001c*/ 	.short	0x0082
	.zero		2


//--------------------- .nv.info                  --------------------------
	.section	.nv.info,"",@"SHT_CUDA_INFO"
	.align	4


	//----- nvinfo : EIATTR_REGCOUNT
	.align		4
        /*0000*/ 	.byte	0x04, 0x2f
        /*0002*/ 	.short	(.L_1 - .L_0)
	.align		4
.L_0:
        /*0004*/ 	.word	index@(_Z16meanSquaredErrorPKfS0_Pfi)
        /*0008*/ 	.word	0x0000001c


	//----- nvinfo : EIATTR_FRAME_SIZE
	.align		4
.L_1:
        /*000c*/ 	.byte	0x04, 0x11
        /*000e*/ 	.short	(.L_3 - .L_2)
	.align		4
.L_2:
        /*0010*/ 	.word	index@($__internal_0_$__cuda_sm3x_div_rn_noftz_f32_slowpath)
        /*0014*/ 	.word	0x00000000


	//----- nvinfo : EIATTR_FRAME_SIZE
	.align		4
.L_3:
        /*0018*/ 	.byte	0x04, 0x11
        /*001a*/ 	.short	(.L_5 - .L_4)
	.align		4
.L_4:
        /*001c*/ 	.word	index@(_Z16meanSquaredErrorPKfS0_Pfi)
        /*0020*/ 	.word	0x00000000


	//----- nvinfo : EIATTR_MIN_STACK_SIZE
	.align		4
.L_5:
        /*0024*/ 	.byte	0x04, 0x12
        /*0026*/ 	.short	(.L_7 - .L_6)
	.align		4
.L_6:
        /*0028*/ 	.word	index@(_Z16meanSquaredErrorPKfS0_Pfi)
        /*002c*/ 	.word	0x00000000
.L_7:


//--------------------- .nv.compat                --------------------------
	.section	.nv.compat,"",@"SHT_CUDA_COMPAT_INFO"
	.align	4
        /*0000*/ 	.byte	0x02, 0x09, 0x00, 0x00, 0x02, 0x02, 0x01, 0x00, 0x02, 0x05, 0x05, 0x00, 0x03, 0x07, 0x01, 0x01
        /*0010*/ 	.byte	0x02, 0x03, 0x00, 0x00, 0x02, 0x06, 0x01, 0x00, 0x04, 0x0b, 0x08, 0x00, 0x01, 0x00, 0x00, 0x00
        /*0020*/ 	.byte	0x00, 0x00, 0x00, 0x00


//--------------------- .nv.info._Z16meanSquaredErrorPKfS0_Pfi --------------------------
	.section	.nv.info._Z16meanSquaredErrorPKfS0_Pfi,"",@"SHT_CUDA_INFO"
	.sectionflags	@""
	.align	4


	//----- nvinfo : EIATTR_CUDA_API_VERSION
	.align		4
        /*0000*/ 	.byte	0x04, 0x37
        /*0002*/ 	.short	(.L_9 - .L_8)
.L_8:
        /*0004*/ 	.word	0x00000082


	//----- nvinfo : EIATTR_KPARAM_INFO
	.align		4
.L_9:
        /*0008*/ 	.byte	0x04, 0x17
        /*000a*/ 	.short	(.L_11 - .L_10)
.L_10:
        /*000c*/ 	.word	0x00000000
        /*0010*/ 	.short	0x0003
        /*0012*/ 	.short	0x0018
        /*0014*/ 	.byte	0x00, 0xf0, 0x11, 0x00


	//----- nvinfo : EIATTR_KPARAM_INFO
	.align		4
.L_11:
        /*0018*/ 	.byte	0x04, 0x17
        /*001a*/ 	.short	(.L_13 - .L_12)
.L_12:
        /*001c*/ 	.word	0x00000000
        /*0020*/ 	.short	0x0002
        /*0022*/ 	.short	0x0010
        /*0024*/ 	.byte	0x00, 0xf5, 0x21, 0x00


	//----- nvinfo : EIATTR_KPARAM_INFO
	.align		4
.L_13:
        /*0028*/ 	.byte	0x04, 0x17
        /*002a*/ 	.short	(.L_15 - .L_14)
.L_14:
        /*002c*/ 	.word	0x00000000
        /*0030*/ 	.short	0x0001
        /*0032*/ 	.short	0x0008
        /*0034*/ 	.byte	0x00, 0xf5, 0x21, 0x00


	//----- nvinfo : EIATTR_KPARAM_INFO
	.align		4
.L_15:
        /*0038*/ 	.byte	0x04, 0x17
        /*003a*/ 	.short	(.L_17 - .L_16)
.L_16:
        /*003c*/ 	.word	0x00000000
        /*0040*/ 	.short	0x0000
        /*0042*/ 	.short	0x0000
        /*0044*/ 	.byte	0x00, 0xf5, 0x21, 0x00


	//----- nvinfo : EIATTR_SPARSE_MMA_MASK
	.align		4
.L_17:
        /*0048*/ 	.byte	0x03, 0x50
        /*004a*/ 	.short	0x0000


	//----- nvinfo : EIATTR_MAXREG_COUNT
	.align		4
        /*004c*/ 	.byte	0x03, 0x1b
        /*004e*/ 	.short	0x00ff


	//----- nvinfo : EIATTR_NUM_BARRIERS
	.align		4
        /*0050*/ 	.byte	0x02, 0x4c
        /*0052*/ 	.byte	0x01
	.zero		1


	//----- nvinfo : EIATTR_MERCURY_ISA_VERSION
	.align		4
        /*0054*/ 	.byte	0x03, 0x5f
        /*0056*/ 	.short	0x0101


	//----- nvinfo : EIATTR_COOP_GROUP_MASK_REGIDS
	.align		4
        /*0058*/ 	.byte	0x04, 0x29
        /*005a*/ 	.short	(.L_19 - .L_18)


	//   ....[0]....
.L_18:
        /*005c*/ 	.word	0xffffffff


	//   ....[1]....
        /*0060*/ 	.word	0xffffffff


	//   ....[2]....
        /*0064*/ 	.word	0xffffffff


	//   ....[3]....
        /*0068*/ 	.word	0xffffffff


	//   ....[4]....
        /*006c*/ 	.word	0xffffffff


	//   ....[5]....
        /*0070*/ 	.word	0xffffffff


	//   ....[6]....
        /*0074*/ 	.word	0xffffffff


	//   ....[7]....
        /*0078*/ 	.word	0xffffffff


	//   ....[8]....
        /*007c*/ 	.word	0xffffffff


	//   ....[9]....
        /*0080*/ 	.word	0xffffffff


	//----- nvinfo : EIATTR_COOP_GROUP_INSTR_OFFSETS
	.align		4
.L_19:
        /*0084*/ 	.byte	0x04, 0x28
        /*0086*/ 	.short	(.L_21 - .L_20)


	//   ....[0]....
.L_20:
        /*0088*/ 	.word	0x00000300


	//   ....[1]....
        /*008c*/ 	.word	0x00000320


	//   ....[2]....
        /*0090*/ 	.word	0x00000340


	//   ....[3]....
        /*0094*/ 	.word	0x00000370


	//   ....[4]....
        /*0098*/ 	.word	0x000003b0


	//   ....[5]....
        /*009c*/ 	.word	0x000004d0


	//   ....[6]....
        /*00a0*/ 	.word	0x000004f0


	//   ....[7]....
        /*00a4*/ 	.word	0x00000510


	//   ....[8]....
        /*00a8*/ 	.word	0x00000530


	//   ....[9]....
        /*00ac*/ 	.word	0x00000550


	//----- nvinfo : EIATTR_VRC_CTA_INIT_COUNT
	.align		4
.L_21:
        /*00b0*/ 	.byte	0x02, 0x4a
	.zero		1
	.zero		1


	//----- nvinfo : EIATTR_EXIT_INSTR_OFFSETS
	.align		4
        /*00b4*/ 	.byte	0x04, 0x1c
        /*00b6*/ 	.short	(.L_23 - .L_22)


	//   ....[0]....
.L_22:
        /*00b8*/ 	.word	0x00000450


	//   ....[1]....
        /*00bc*/ 	.word	0x00000560


	//   ....[2]....
        /*00c0*/ 	.word	0x00000680


	//----- nvinfo : EIATTR_CRS_STACK_SIZE
	.align		4
.L_23:
        /*00c4*/ 	.byte	0x04, 0x1e
        /*00c6*/ 	.short	(.L_25 - .L_24)
.L_24:
        /*00c8*/ 	.word	0x00000000


	//----- nvinfo : EIATTR_CBANK_PARAM_SIZE
	.align		4
.L_25:
        /*00cc*/ 	.byte	0x03, 0x19
        /*00ce*/ 	.short	0x001c


	//----- nvinfo : EIATTR_PARAM_CBANK
	.align		4
        /*00d0*/ 	.byte	0x04, 0x0a
        /*00d2*/ 	.short	(.L_27 - .L_26)
	.align		4
.L_26:
        /*00d4*/ 	.word	index@(.nv.constant0._Z16meanSquaredErrorPKfS0_Pfi)
        /*00d8*/ 	.short	0x0380
        /*00da*/ 	.short	0x001c


	//----- nvinfo : EIATTR_SW_WAR
	.align		4
.L_27:
        /*00dc*/ 	.byte	0x04, 0x36
        /*00de*/ 	.short	(.L_29 - .L_28)
.L_28:
        /*00e0*/ 	.word	0x00000008
.L_29:


//--------------------- .nv.callgraph             --------------------------
	.section	.nv.callgraph,"",@"SHT_CUDA_CALLGRAPH"
	.align	4
	.sectionentsize	8
	.align		4
        /*0000*/ 	.word	0x00000000
	.align		4
        /*0004*/ 	.word	0xffffffff
	.align		4
        /*0008*/ 	.word	0x00000000
	.align		4
        /*000c*/ 	.word	0xfffffffe
	.align		4
        /*0010*/ 	.word	0x00000000
	.align		4
        /*0014*/ 	.word	0xfffffffd
	.align		4
        /*0018*/ 	.word	0x00000000
	.align		4
        /*001c*/ 	.word	0xfffffffc


//--------------------- .text._Z16meanSquaredErrorPKfS0_Pfi --------------------------
	.section	.text._Z16meanSquaredErrorPKfS0_Pfi,"ax",@progbits
	.align	128
        .global         _Z16meanSquaredErrorPKfS0_Pfi
        .type           _Z16meanSquaredErrorPKfS0_Pfi,@function
        .size           _Z16meanSquaredErrorPKfS0_Pfi,(.L_x_14 - _Z16meanSquaredErrorPKfS0_Pfi)
        .other          _Z16meanSquaredErrorPKfS0_Pfi,@"STO_CUDA_ENTRY STV_DEFAULT"
_Z16meanSquaredErrorPKfS0_Pfi:
.text._Z16meanSquaredErrorPKfS0_Pfi:
[----:B------:R-:W-:Y:S01]  /*0000*/  LDC R1, c[0x0][0x37c] ;  /* 0x0000df00ff017b82 */ /* 0x000fe20000000800 */
[----:B------:R-:W0:Y:S07]  /*0010*/  S2R R14, SR_TID.X ;  /* 0x00000000000e7919 */ /* 0x000e2e0000002100 */
[----:B------:R-:W1:Y:S01]  /*0020*/  S2UR UR4, SR_CTAID.X ;  /* 0x00000000000479c3 */ /* 0x000e620000002500 */
[----:B------:R-:W2:Y:S07]  /*0030*/  LDCU UR6, c[0x0][0x398] ;  /* 0x00007300ff0677ac */ /* 0x000eae0008000800 */
[----:B------:R-:W1:Y:S08]  /*0040*/  LDC R0, c[0x0][0x360] ;  /* 0x0000d800ff007b82 */ /* 0x000e700000000800 */
[----:B------:R-:W3:Y:S08]  /*0050*/  LDC.64 R18, c[0x0][0x388] ;  /* 0x0000e200ff127b82 */ /* 0x000ef00000000a00 */
[----:B------:R-:W4:Y:S01]  /*0060*/  LDC.64 R22, c[0x0][0x380] ;  /* 0x0000e000ff167b82 */ /* 0x000f220000000a00 */
[----:B-1----:R-:W-:-:S07]  /*0070*/  IMAD R3, R0, UR4, RZ ;  /* 0x0000000400037c24 */ /* 0x002fce000f8e02ff */
[----:B------:R-:W1:Y:S01]  /*0080*/  LDC.64 R12, c[0x0][0x380] ;  /* 0x0000e000ff0c7b82 */ /* 0x000e620000000a00 */
[----:B------:R-:W5:Y:S01]  /*0090*/  LDCU.64 UR4, c[0x0][0x358] ;  /* 0x00006b00ff0477ac */ /* 0x000f620008000a00 */
[----:B0-----:R-:W-:-:S04]  /*00a0*/  IMAD R25, R3, 0x4, R14 ;  /* 0x0000000403197824 */ /* 0x001fc800078e020e */
[C-C-:B------:R-:W-:Y:S02]  /*00b0*/  IMAD.IADD R21, R25.reuse, 0x1, R0.reuse ;  /* 0x0000000119157824 */ /* 0x140fe400078e0200 */
[----:B------:R-:W0:Y:S01]  /*00c0*/  LDC.64 R4, c[0x0][0x388] ;  /* 0x0000e200ff047b82 */ /* 0x000e220000000a00 */
[----:B--2---:R-:W-:Y:S01]  /*00d0*/  ISETP.GE.AND P0, PT, R25, UR6, PT ;  /* 0x0000000619007c0c */ /* 0x004fe2000bf06270 */
[C---:B------:R-:W-:Y:S01]  /*00e0*/  IMAD.IADD R17, R21.reuse, 0x1, R0 ;  /* 0x0000000115117824 */ /* 0x040fe200078e0200 */
[----:B------:R-:W-:-:S03]  /*00f0*/  ISETP.GE.AND P1, PT, R21, UR6, PT ;  /* 0x0000000615007c0c */ /* 0x000fc6000bf26270 */
[C---:B------:R-:W-:Y:S02]  /*0100*/  IMAD.IADD R15, R17.reuse, 0x1, R0 ;  /* 0x00000001110f7824 */ /* 0x040fe400078e0200 */
[----:B------:R-:W2:Y:S01]  /*0110*/  LDC.64 R8, c[0x0][0x380] ;  /* 0x0000e000ff087b82 */ /* 0x000ea20000000a00 */
[----:B------:R-:W-:Y:S02]  /*0120*/  ISETP.GE.AND P2, PT, R17, UR6, PT ;  /* 0x0000000611007c0c */ /* 0x000fe4000bf46270 */
[----:B------:R-:W-:-:S03]  /*0130*/  ISETP.GE.AND P3, PT, R15, UR6, PT ;  /* 0x000000060f007c0c */ /* 0x000fc6000bf66270 */
[C---:B---3--:R-:W-:Y:S02]  /*0140*/  @!P0 IMAD.WIDE R18, R25.reuse, 0x4, R18 ;  /* 0x0000000419128825 */ /* 0x048fe400078e0212 */
[----:B------:R-:W3:Y:S02]  /*0150*/  LDC.64 R10, c[0x0][0x388] ;  /* 0x0000e200ff0a7b82 */ /* 0x000ee40000000a00 */
[----:B----4-:R-:W-:Y:S02]  /*0160*/  @!P0 IMAD.WIDE R22, R25, 0x4, R22 ;  /* 0x0000000419168825 */ /* 0x010fe400078e0216 */
[----:B-----5:R-:W4:Y:S04]  /*0170*/  @!P0 LDG.E R19, desc[UR4][R18.64] ;  /* 0x0000000412138981 */ /* 0x020f28000c1e1900 */
[----:B------:R-:W5:Y:S08]  /*0180*/  LDC.64 R6, c[0x0][0x380] ;  /* 0x0000e000ff067b82 */ /* 0x000f700000000a00 */
[----:B------:R-:W5:Y:S01]  /*0190*/  LDC.64 R2, c[0x0][0x388] ;  /* 0x0000e200ff027b82 */ /* 0x000f620000000a00 */
[C---:B-1----:R-:W-:Y:S01]  /*01a0*/  @!P1 IMAD.WIDE R12, R21.reuse, 0x4, R12 ;  /* 0x00000004150c9825 */ /* 0x042fe200078e020c */
[----:B------:R-:W4:Y:S03]  /*01b0*/  @!P0 LDG.E R0, desc[UR4][R22.64] ;  /* 0x0000000416008981 */ /* 0x000f26000c1e1900 */
[----:B0-----:R-:W-:-:S02]  /*01c0*/  @!P1 IMAD.WIDE R4, R21, 0x4, R4 ;  /* 0x0000000415049825 */ /* 0x001fc400078e0204 */
[----:B------:R-:W4:Y:S02]  /*01d0*/  @!P1 LDG.E R12, desc[UR4][R12.64] ;  /* 0x000000040c0c9981 */ /* 0x000f24000c1e1900 */
[C---:B--2---:R-:W-:Y:S02]  /*01e0*/  @!P2 IMAD.WIDE R8, R17.reuse, 0x4, R8 ;  /* 0x000000041108a825 */ /* 0x044fe400078e0208 */
[----:B------:R-:W2:Y:S02]  /*01f0*/  @!P1 LDG.E R5, desc[UR4][R4.64] ;  /* 0x0000000404059981 */ /* 0x000ea4000c1e1900 */
[----:B---3--:R-:W-:Y:S02]  /*0200*/  @!P2 IMAD.WIDE R10, R17, 0x4, R10 ;  /* 0x00000004110aa825 */ /* 0x008fe400078e020a */
[----:B------:R-:W3:Y:S02]  /*0210*/  @!P2 LDG.E R8, desc[UR4][R8.64] ;  /* 0x000000040808a981 */ /* 0x000ee4000c1e1900 */
[----:B-----5:R-:W-:-:S02]  /*0220*/  @!P3 IMAD.WIDE R6, R15, 0x4, R6 ;  /* 0x000000040f06b825 */ /* 0x020fc400078e0206 */
[----:B------:R-:W3:Y:S04]  /*0230*/  @!P2 LDG.E R11, desc[UR4][R10.64] ;  /* 0x000000040a0ba981 */ /* 0x000ee8000c1e1900 */
[----:B------:R-:W5:Y:S01]  /*0240*/  @!P3 LDG.E R6, desc[UR4][R6.64] ;  /* 0x000000040606b981 */ /* 0x000f62000c1e1900 */
[----:B------:R-:W-:-:S06]  /*0250*/  @!P3 IMAD.WIDE R2, R15, 0x4, R2 ;  /* 0x000000040f02b825 */ /* 0x000fcc00078e0202 */
[----:B------:R-:W5:Y:S01]  /*0260*/  @!P3 LDG.E R3, desc[UR4][R2.64] ;  /* 0x000000040203b981 */ /* 0x000f62000c1e1900 */
[----:B------:R-:W-:Y:S02]  /*0270*/  HFMA2 R15, -RZ, RZ, 0, 0 ;  /* 0x00000000ff0f7431 */ /* 0x000fe400000001ff */
[----:B----4-:R-:W-:-:S04]  /*0280*/  @!P0 FADD R0, R0, -R19 ;  /* 0x8000001300008221 */ /* 0x010fc80000000000 */
[----:B------:R-:W-:Y:S01]  /*0290*/  @!P0 FFMA R15, R0, R0, RZ ;  /* 0x00000000000f8223 */ /* 0x000fe200000000ff */
[----:B--2---:R-:W-:-:S04]  /*02a0*/  @!P1 FADD R12, R12, -R5 ;  /* 0x800000050c0c9221 */ /* 0x004fc80000000000 */
[----:B------:R-:W-:Y:S01]  /*02b0*/  @!P1 FFMA R15, R12, R12, R15 ;  /* 0x0000000c0c0f9223 */ /* 0x000fe2000000000f */
[----:B---3--:R-:W-:-:S04]  /*02c0*/  @!P2 FADD R8, R8, -R11 ;  /* 0x8000000b0808a221 */ /* 0x008fc80000000000 */
[----:B------:R-:W-:Y:S01]  /*02d0*/  @!P2 FFMA R15, R8, R8, R15 ;  /* 0x00000008080fa223 */ /* 0x000fe2000000000f */
[----:B-----5:R-:W-:-:S04]  /*02e0*/  @!P3 FADD R0, R6, -R3 ;  /* 0x800000030600b221 */ /* 0x020fc80000000000 */
[----:B------:R-:W-:-:S05]  /*02f0*/  @!P3 FFMA R15, R0, R0, R15 ;  /* 0x00000000000fb223 */ /* 0x000fca000000000f */
[----:B------:R-:W0:Y:S02]  /*0300*/  SHFL.DOWN PT, R0, R15, 0x10, 0x1f ;  /* 0x0a001f000f007f89 */ /* 0x000e2400000e0000 */
[----:B0-----:R-:W-:-:S05]  /*0310*/  FADD R2, R0, R15 ;  /* 0x0000000f00027221 */ /* 0x001fca0000000000 */
[----:B------:R-:W0:Y:S02]  /*0320*/  SHFL.DOWN PT, R3, R2, 0x8, 0x1f ;  /* 0x09001f0002037f89 */ /* 0x000e2400000e0000 */
[----:B0-----:R-:W-:-:S05]  /*0330*/  FADD R3, R2, R3 ;  /* 0x0000000302037221 */ /* 0x001fca0000000000 */
[----:B------:R-:W0:Y:S02]  /*0340*/  SHFL.DOWN PT, R0, R3, 0x4, 0x1f ;  /* 0x08801f0003007f89 */ /* 0x000e2400000e0000 */
[----:B0-----:R-:W-:Y:S01]  /*0350*/  FADD R4, R3, R0 ;  /* 0x0000000003047221 */ /* 0x001fe20000000000 */
[----:B------:R-:W-:-:S04]  /*0360*/  LOP3.LUT R0, R14, 0x1f, RZ, 0xc0, !PT ;  /* 0x0000001f0e007812 */ /* 0x000fc800078ec0ff */
[----:B------:R-:W0:Y:S01]  /*0370*/  SHFL.DOWN PT, R5, R4, 0x2, 0x1f ;  /* 0x08401f0004057f89 */ /* 0x000e2200000e0000 */
[----:B------:R-:W-:-:S13]  /*0380*/  ISETP.NE.AND P0, PT, R0, RZ, PT ;  /* 0x000000ff0000720c */ /* 0x000fda0003f05270 */
[----:B------:R-:W1:Y:S01]  /*0390*/  @!P0 S2R R7, SR_CgaCtaId ;  /* 0x0000000000078919 */ /* 0x000e620000008800 */
[----:B0-----:R-:W-:-:S05]  /*03a0*/  FADD R5, R4, R5 ;  /* 0x0000000504057221 */ /* 0x001fca0000000000 */
[----:B------:R-:W0:Y:S01]  /*03b0*/  SHFL.DOWN PT, R0, R5, 0x1, 0x1f ;  /* 0x08201f0005007f89 */ /* 0x000e2200000e0000 */
[----:B------:R-:W-:Y:S02]  /*03c0*/  @!P0 MOV R6, 0x400 ;  /* 0x0000040000068802 */ /* 0x000fe40000000f00 */
[----:B------:R-:W-:-:S04]  /*03d0*/  @!P0 SHF.R.U32.HI R2, RZ, 0x3, R14 ;  /* 0x00000003ff028819 */ /* 0x000fc8000001160e */
[----:B------:R-:W-:Y:S02]  /*03e0*/  @!P0 LOP3.LUT R2, R2, 0x7c, RZ, 0xc0, !PT ;  /* 0x0000007c02028812 */ /* 0x000fe400078ec0ff */
[----:B-1----:R-:W-:-:S05]  /*03f0*/  @!P0 LEA R7, R7, R6, 0x18 ;  /* 0x0000000607078211 */ /* 0x002fca00078ec0ff */
[----:B------:R-:W-:Y:S02]  /*0400*/  @!P0 IMAD.IADD R2, R2, 0x1, R7 ;  /* 0x0000000102028824 */ /* 0x000fe400078e0207 */
[----:B0-----:R-:W-:-:S05]  /*0410*/  FADD R3, R5, R0 ;  /* 0x0000000005037221 */ /* 0x001fca0000000000 */
[----:B------:R0:W-:Y:S01]  /*0420*/  @!P0 STS [R2], R3 ;  /* 0x0000000302008388 */ /* 0x0001e20000000800 */
[----:B------:R-:W-:Y:S01]  /*0430*/  BAR.SYNC.DEFER_BLOCKING 0x0 ;  /* 0x0000000000007b1d */ /* 0x000fe20000010000 */
[----:B------:R-:W-:-:S13]  /*0440*/  ISETP.GT.U32.AND P1, PT, R14, 0x1f, PT ;  /* 0x0000001f0e00780c */ /* 0x000fda0003f24070 */
[----:B0-----:R-:W-:Y:S05]  /*0450*/  @P1 EXIT ;  /* 0x000000000000194d */ /* 0x001fea0003800000 */
[----:B------:R-:W-:-:S13]  /*0460*/  ISETP.GT.U32.AND P1, PT, R14, 0x3, PT ;  /* 0x000000030e00780c */ /* 0x000fda0003f24070 */
[----:B------:R-:W0:Y:S01]  /*0470*/  @!P1 S2R R3, SR_CgaCtaId ;  /* 0x0000000000039919 */ /* 0x000e220000008800 */
[----:B------:R-:W-:-:S04]  /*0480*/  @!P1 MOV R0, 0x400 ;  /* 0x0000040000009802 */ /* 0x000fc80000000f00 */
[----:B0-----:R-:W-:Y:S01]  /*0490*/  @!P1 LEA R3, R3, R0, 0x18 ;  /* 0x0000000003039211 */ /* 0x001fe200078ec0ff */
[----:B------:R-:W-:-:S04]  /*04a0*/  IMAD.MOV.U32 R0, RZ, RZ, RZ ;  /* 0x000000ffff007224 */ /* 0x000fc800078e00ff */
[----:B------:R-:W-:-:S05]  /*04b0*/  @!P1 IMAD R14, R14, 0x4, R3 ;  /* 0x000000040e0e9824 */ /* 0x000fca00078e0203 */
[----:B------:R-:W0:Y:S04]  /*04c0*/  @!P1 LDS R0, [R14] ;  /* 0x000000000e009984 */ /* 0x000e280000000800 */
[----:B0-----:R-:W0:Y:S02]  /*04d0*/  SHFL.DOWN PT, R3, R0, 0x10, 0x1f ;  /* 0x0a001f0000037f89 */ /* 0x001e2400000e0000 */
[----:B0-----:R-:W-:-:S05]  /*04e0*/  FADD R3, R3, R0 ;  /* 0x0000000003037221 */ /* 0x001fca0000000000 */
[----:B------:R-:W0:Y:S02]  /*04f0*/  SHFL.DOWN PT, R2, R3, 0x8, 0x1f ;  /* 0x09001f0003027f89 */ /* 0x000e2400000e0000 */
[----:B0-----:R-:W-:-:S05]  /*0500*/  FADD R2, R3, R2 ;  /* 0x0000000203027221 */ /* 0x001fca0000000000 */
[----:B------:R-:W0:Y:S02]  /*0510*/  SHFL.DOWN PT, R5, R2, 0x4, 0x1f ;  /* 0x08801f0002057f89 */ /* 0x000e2400000e0000 */
[----:B0-----:R-:W-:-:S05]  /*0520*/  FADD R5, R2, R5 ;  /* 0x0000000502057221 */ /* 0x001fca0000000000 */
[----:B------:R-:W0:Y:S02]  /*0530*/  SHFL.DOWN PT, R4, R5, 0x2, 0x1f ;  /* 0x08401f0005047f89 */ /* 0x000e2400000e0000 */
[----:B0-----:R-:W-:-:S05]  /*0540*/  FADD R4, R5, R4 ;  /* 0x0000000405047221 */ /* 0x001fca0000000000 */
[----:B------:R0:W1:Y:S01]  /*0550*/  SHFL.DOWN PT, R7, R4, 0x1, 0x1f ;  /* 0x08201f0004077f89 */ /* 0x00006200000e0000 */
[----:B------:R-:W-:Y:S05]  /*0560*/  @P0 EXIT ;  /* 0x000000000000094d */ /* 0x000fea0003800000 */
[----:B------:R-:W-:Y:S01]  /*0570*/  I2FP.F32.S32 R3, UR6 ;  /* 0x0000000600037c45 */ /* 0x000fe20008201400 */
[----:B-1----:R-:W-:Y:S01]  /*0580*/  FADD R0, R4, R7 ;  /* 0x0000000704007221 */ /* 0x002fe20000000000 */
[----:B------:R-:W-:Y:S02]  /*0590*/  BSSY.RECONVERGENT B0, `(.L_x_0) ;  /* 0x000000c000007945 */ /* 0x000fe40003800200 */
[----:B------:R-:W1:Y:S08]  /*05a0*/  MUFU.RCP R2, R3 ;  /* 0x0000000300027308 */ /* 0x000e700000001000 */
[----:B------:R-:W2:Y:S01]  /*05b0*/  FCHK P0, R0, R3 ;  /* 0x0000000300007302 */ /* 0x000ea20000000000 */
[----:B-1----:R-:W-:-:S04]  /*05c0*/  FFMA R5, -R3, R2, 1 ;  /* 0x3f80000003057423 */ /* 0x002fc80000000102 */
[----:B------:R-:W-:-:S04]  /*05d0*/  FFMA R5, R2, R5, R2 ;  /* 0x0000000502057223 */ /* 0x000fc80000000002 */
[----:B------:R-:W-:-:S04]  /*05e0*/  FFMA R2, R0, R5, RZ ;  /* 0x0000000500027223 */ /* 0x000fc800000000ff */
[----:B0-----:R-:W-:-:S04]  /*05f0*/  FFMA R4, -R3, R2, R0 ;  /* 0x0000000203047223 */ /* 0x001fc80000000100 */
[----:B------:R-:W-:Y:S01]  /*0600*/  FFMA R5, R5, R4, R2 ;  /* 0x0000000405057223 */ /* 0x000fe20000000002 */
[----:B--2---:R-:W-:Y:S06]  /*0610*/  @!P0 BRA `(.L_x_1) ;  /* 0x00000000000c8947 */ /* 0x004fec0003800000 */
[----:B------:R-:W-:-:S07]  /*0620*/  MOV R2, 0x640 ;  /* 0x0000064000027802 */ /* 0x000fce0000000f00 */
[----:B------:R-:W-:Y:S05]  /*0630*/  CALL.REL.NOINC `($__internal_0_$__cuda_sm3x_div_rn_noftz_f32_slowpath) ;  /* 0x0000000000147944 */ /* 0x000fea0003c00000 */
[----:B------:R-:W-:-:S07]  /*0640*/  MOV R5, R4 ;  /* 0x0000000400057202 */ /* 0x000fce0000000f00 */
.L_x_1:
[----:B------:R-:W-:Y:S05]  /*0650*/  BSYNC.RECONVERGENT B0 ;  /* 0x0000000000007941 */ /* 0x000fea0003800200 */
.L_x_0:
[----:B------:R-:W0:Y:S02]  /*0660*/  LDC.64 R2, c[0x0][0x390] ;  /* 0x0000e400ff027b82 */ /* 0x000e240000000a00 */
[----:B0-----:R-:W-:Y:S01]  /*0670*/  REDG.E.ADD.F32.FTZ.RN.STRONG.GPU desc[UR4][R2.64], R5 ;  /* 0x00000005020079a6 */ /* 0x001fe2000c12f304 */
[----:B------:R-:W-:Y:S05]  /*0680*/  EXIT ;  /* 0x000000000000794d */ /* 0x000fea0003800000 */
        .weak           $__internal_0_$__cuda_sm3x_div_rn_noftz_f32_slowpath
        .type           $__internal_0_$__cuda_sm3x_div_rn_noftz_f32_slowpath,@function
        .size           $__internal_0_$__cuda_sm3x_div_rn_noftz_f32_slowpath,(.L_x_14 - $__internal_0_$__cuda_sm3x_div_rn_noftz_f32_slowpath)
$__internal_0_$__cuda_sm3x_div_rn_noftz_f32_slowpath:
[----:B------:R-:W-:Y:S01]  /*0690*/  SHF.R.U32.HI R5, RZ, 0x17, R3 ;  /* 0x00000017ff057819 */ /* 0x000fe20000011603 */
[----:B------:R-:W-:Y:S01]  /*06a0*/  BSSY.RECONVERGENT B1, `(.L_x_2) ;  /* 0x0000064000017945 */ /* 0x000fe20003800200 */
[--C-:B------:R-:W-:Y:S02]  /*06b0*/  SHF.R.U32.HI R4, RZ, 0x17, R0.reuse ;  /* 0x00000017ff047819 */ /* 0x100fe40000011600 */
[----:B------:R-:W-:Y:S02]  /*06c0*/  LOP3.LUT R5, R5, 0xff, RZ, 0xc0, !PT ;  /* 0x000000ff05057812 */ /* 0x000fe400078ec0ff */
[----:B------:R-:W-:Y:S01]  /*06d0*/  LOP3.LUT R10, R4, 0xff, RZ, 0xc0, !PT ;  /* 0x000000ff040a7812 */ /* 0x000fe200078ec0ff */
[----:B------:R-:W-:Y:S01]  /*06e0*/  IMAD.MOV.U32 R4, RZ, RZ, R0 ;  /* 0x000000ffff047224 */ /* 0x000fe200078e0000 */
[----:B------:R-:W-:Y:S01]  /*06f0*/  MOV R7, R3 ;  /* 0x0000000300077202 */ /* 0x000fe20000000f00 */
[----:B------:R-:W-:Y:S02]  /*0700*/  VIADD R8, R5, 0xffffffff ;  /* 0xffffffff05087836 */ /* 0x000fe40000000000 */
[----:B------:R-:W-:-:S03]  /*0710*/  VIADD R9, R10, 0xffffffff ;  /* 0xffffffff0a097836 */ /* 0x000fc60000000000 */
[----:B------:R-:W-:-:S04]  /*0720*/  ISETP.GT.U32.AND P0, PT, R8, 0xfd, PT ;  /* 0x000000fd0800780c */ /* 0x000fc80003f04070 */
[----:B------:R-:W-:-:S13]  /*0730*/  ISETP.GT.U32.OR P0, PT, R9, 0xfd, P0 ;  /* 0x000000fd0900780c */ /* 0x000fda0000704470 */
[----:B------:R-:W-:Y:S01]  /*0740*/  @!P0 IMAD.MOV.U32 R6, RZ, RZ, RZ ;  /* 0x000000ffff068224 */ /* 0x000fe200078e00ff */
[----:B------:R-:W-:Y:S06]  /*0750*/  @!P0 BRA `(.L_x_3) ;  /* 0x00000000005c8947 */ /* 0x000fec0003800000 */
[----:B------:R-:W-:Y:S02]  /*0760*/  FSETP.GTU.FTZ.AND P0, PT, |R0|, +INF , PT ;  /* 0x7f8000000000780b */ /* 0x000fe40003f1c200 */
[----:B------:R-:W-:-:S04]  /*0770*/  FSETP.GTU.FTZ.AND P1, PT, |R3|, +INF , PT ;  /* 0x7f8000000300780b */ /* 0x000fc80003f3c200 */
[----:B------:R-:W-:-:S13]  /*0780*/  PLOP3.LUT P0, PT, P0, P1, PT, 0xf8, 0x8f ;  /* 0x00000000008f781c */ /* 0x000fda0000703f70 */
[----:B------:R-:W-:Y:S05]  /*0790*/  @P0 BRA `(.L_x_4) ;  /* 0x00000004004c0947 */ /* 0x000fea0003800000 */
[----:B------:R-:W-:-:S13]  /*07a0*/  LOP3.LUT P0, RZ, R7, 0x7fffffff, R4, 0xc8, !PT ;  /* 0x7fffffff07ff7812 */ /* 0x000fda000780c804 */
[----:B------:R-:W-:Y:S05]  /*07b0*/  @!P0 BRA `(.L_x_5) ;  /* 0x00000004003c8947 */ /* 0x000fea0003800000 */
[C---:B------:R-:W-:Y:S02]  /*07c0*/  FSETP.NEU.FTZ.AND P2, PT, |R0|.reuse, +INF , PT ;  /* 0x7f8000000000780b */ /* 0x040fe40003f5d200 */
[----:B------:R-:W-:Y:S02]  /*07d0*/  FSETP.NEU.FTZ.AND P1, PT, |R3|, +INF , PT ;  /* 0x7f8000000300780b */ /* 0x000fe40003f3d200 */
[----:B------:R-:W-:-:S11]  /*07e0*/  FSETP.NEU.FTZ.AND P0, PT, |R0|, +INF , PT ;  /* 0x7f8000000000780b */ /* 0x000fd60003f1d200 */
[----:B------:R-:W-:Y:S05]  /*07f0*/  @!P1 BRA !P2, `(.L_x_5) ;  /* 0x00000004002c9947 */ /* 0x000fea0005000000 */
[----:B------:R-:W-:-:S04]  /*0800*/  LOP3.LUT P2, RZ, R4, 0x7fffffff, RZ, 0xc0, !PT ;  /* 0x7fffffff04ff7812 */ /* 0x000fc8000784c0ff */
[----:B------:R-:W-:-:S13]  /*0810*/  PLOP3.LUT P1, PT, P1, P2, PT, 0x2f, 0xf2 ;  /* 0x0000000000f2781c */ /* 0x000fda0000f24577 */
[----:B------:R-:W-:Y:S05]  /*0820*/  @P1 BRA `(.L_x_6) ;  /* 0x0000000400181947 */ /* 0x000fea0003800000 */
[----:B------:R-:W-:-:S04]  /*0830*/  LOP3.LUT P1, RZ, R7, 0x7fffffff, RZ, 0xc0, !PT ;  /* 0x7fffffff07ff7812 */ /* 0x000fc8000782c0ff */
[----:B------:R-:W-:-:S13]  /*0840*/  PLOP3.LUT P0, PT, P0, P1, PT, 0x2f, 0xf2 ;  /* 0x0000000000f2781c */ /* 0x000fda0000702577 */
[----:B------:R-:W-:Y:S05]  /*0850*/  @P0 BRA `(.L_x_7) ;  /* 0x0000000400000947 */ /* 0x000fea0003800000 */
[----:B------:R-:W-:Y:S02]  /*0860*/  ISETP.GE.AND P0, PT, R9, RZ, PT ;  /* 0x000000ff0900720c */ /* 0x000fe40003f06270 */
[----:B------:R-:W-:-:S11]  /*0870*/  ISETP.GE.AND P1, PT, R8, RZ, PT ;  /* 0x000000ff0800720c */ /* 0x000fd60003f26270 */
[----:B------:R-:W-:Y:S02]  /*0880*/  @P0 IMAD.MOV.U32 R6, RZ, RZ, RZ ;  /* 0x000000ffff060224 */ /* 0x000fe400078e00ff */
[----:B------:R-:W-:Y:S01]  /*0890*/  @!P0 FFMA R4, R0, 1.84467440737095516160e+19, RZ ;  /* 0x5f80000000048823 */ /* 0x000fe200000000ff */
[----:B------:R-:W-:Y:S02]  /*08a0*/  @!P0 IMAD.MOV.U32 R6, RZ, RZ, -0x40 ;  /* 0xffffffc0ff068424 */ /* 0x000fe400078e00ff */
[----:B------:R-:W-:-:S03]  /*08b0*/  @!P1 FFMA R7, R3, 1.84467440737095516160e+19, RZ ;  /* 0x5f80000003079823 */ /* 0x000fc600000000ff */
[----:B------:R-:W-:-:S07]  /*08c0*/  @!P1 IADD3 R6, PT, PT, R6, 0x40, RZ ;  /* 0x0000004006069810 */ /* 0x000fce0007ffe0ff */
.L_x_3:
[----:B------:R-:W-:Y:S01]  /*08d0*/  LEA R0, R5, 0xc0800000, 0x17 ;  /* 0xc080000005007811 */ /* 0x000fe200078eb8ff */
[----:B------:R-:W-:Y:S01]  /*08e0*/  VIADD R3, R10, 0xffffff81 ;  /* 0xffffff810a037836 */ /* 0x000fe20000000000 */
[----:B------:R-:W-:Y:S03]  /*08f0*/  BSSY.RECONVERGENT B2, `(.L_x_8) ;  /* 0x0000035000027945 */ /* 0x000fe60003800200 */
[----:B------:R-:W-:Y:S02]  /*0900*/  IMAD.IADD R7, R7, 0x1, -R0 ;  /* 0x0000000107077824 */ /* 0x000fe400078e0a00 */
[C---:B------:R-:W-:Y:S01]  /*0910*/  IMAD R0, R3.reuse, -0x800000, R4 ;  /* 0xff80000003007824 */ /* 0x040fe200078e0204 */
[----:B------:R-:W-:Y:S01]  /*0920*/  IADD3 R3, PT, PT, R3, 0x7f, -R5 ;  /* 0x0000007f03037810 */ /* 0x000fe20007ffe805 */
[----:B------:R-:W0:Y:S01]  /*0930*/  MUFU.RCP R8, R7 ;  /* 0x0000000700087308 */ /* 0x000e220000001000 */
[----:B------:R-:W-:-:S03]  /*0940*/  FADD.FTZ R9, -R7, -RZ ;  /* 0x800000ff07097221 */ /* 0x000fc60000010100 */
[----:B------:R-:W-:Y:S02]  /*0950*/  IMAD.IADD R3, R3, 0x1, R6 ;  /* 0x0000000103037824 */ /* 0x000fe400078e0206 */
[----:B0-----:R-:W-:-:S04]  /*0960*/  FFMA R11, R8, R9, 1 ;  /* 0x3f800000080b7423 */ /* 0x001fc80000000009 */
[----:B------:R-:W-:-:S04]  /*0970*/  FFMA R13, R8, R11, R8 ;  /* 0x0000000b080d7223 */ /* 0x000fc80000000008 */
[----:B------:R-:W-:-:S04]  /*0980*/  FFMA R4, R0, R13, RZ ;  /* 0x0000000d00047223 */ /* 0x000fc800000000ff */
[----:B------:R-:W-:-:S04]  /*0990*/  FFMA R11, R9, R4, R0 ;  /* 0x00000004090b7223 */ /* 0x000fc80000000000 */
[----:B------:R-:W-:-:S04]  /*09a0*/  FFMA R8, R13, R11, R4 ;  /* 0x0000000b0d087223 */ /* 0x000fc80000000004 */
[----:B------:R-:W-:-:S04]  /*09b0*/  FFMA R9, R9, R8, R0 ;  /* 0x0000000809097223 */ /* 0x000fc80000000000 */
[----:B------:R-:W-:-:S05]  /*09c0*/  FFMA R4, R13, R9, R8 ;  /* 0x000000090d047223 */ /* 0x000fca0000000008 */
[----:B------:R-:W-:-:S04]  /*09d0*/  SHF.R.U32.HI R0, RZ, 0x17, R4 ;  /* 0x00000017ff007819 */ /* 0x000fc80000011604 */
[----:B------:R-:W-:-:S04]  /*09e0*/  LOP3.LUT R0, R0, 0xff, RZ, 0xc0, !PT ;  /* 0x000000ff00007812 */ /* 0x000fc800078ec0ff */
[----:B------:R-:W-:-:S05]  /*09f0*/  IADD3 R7, PT, PT, R0, R3, RZ ;  /* 0x0000000300077210 */ /* 0x000fca0007ffe0ff */
[----:B------:R-:W-:-:S05]  /*0a00*/  VIADD R0, R7, 0xffffffff ;  /* 0xffffffff07007836 */ /* 0x000fca0000000000 */
[----:B------:R-:W-:-:S13]  /*0a10*/  ISETP.GE.U32.AND P0, PT, R0, 0xfe, PT ;  /* 0x000000fe0000780c */ /* 0x000fda0003f06070 */
[----:B------:R-:W-:Y:S05]  /*0a20*/  @!P0 BRA `(.L_x_9) ;  /* 0x0000000000808947 */ /* 0x000fea0003800000 */
[----:B------:R-:W-:-:S13]  /*0a30*/  ISETP.GT.AND P0, PT, R7, 0xfe, PT ;  /* 0x000000fe0700780c */ /* 0x000fda0003f04270 */
[----:B------:R-:W-:Y:S05]  /*0a40*/  @P0 BRA `(.L_x_10) ;  /* 0x00000000006c0947 */ /* 0x000fea0003800000 */
[----:B------:R-:W-:-:S13]  /*0a50*/  ISETP.GE.AND P0, PT, R7, 0x1, PT ;  /* 0x000000010700780c */ /* 0x000fda0003f06270 */
[----:B------:R-:W-:Y:S05]  /*0a60*/  @P0 BRA `(.L_x_11) ;  /* 0x0000000000740947 */ /* 0x000fea0003800000 */
[----:B------:R-:W-:Y:S02]  /*0a70*/  ISETP.GE.AND P0, PT, R7, -0x18, PT ;  /* 0xffffffe80700780c */ /* 0x000fe40003f06270 */
[----:B------:R-:W-:-:S11]  /*0a80*/  LOP3.LUT R4, R4, 0x80000000, RZ, 0xc0, !PT ;  /* 0x8000000004047812 */ /* 0x000fd600078ec0ff */
[----:B------:R-:W-:Y:S05]  /*0a90*/  @!P0 BRA `(.L_x_11) ;  /* 0x0000000000688947 */ /* 0x000fea0003800000 */
[-CC-:B------:R-:W-:Y:S01]  /*0aa0*/  FFMA.RZ R0, R13, R9.reuse, R8.reuse ;  /* 0x000000090d007223 */ /* 0x180fe2000000c008 */
[----:B------:R-:W-:Y:S02]  /*0ab0*/  VIADD R6, R7, 0x20 ;  /* 0x0000002007067836 */ /* 0x000fe40000000000 */
[-CC-:B------:R-:W-:Y:S01]  /*0ac0*/  FFMA.RM R3, R13, R9.reuse, R8.reuse ;  /* 0x000000090d037223 */ /* 0x180fe20000004008 */
[----:B------:R-:W-:Y:S02]  /*0ad0*/  ISETP.NE.AND P2, PT, R7, RZ, PT ;  /* 0x000000ff0700720c */ /* 0x000fe40003f45270 */
[----:B------:R-:W-:Y:S01]  /*0ae0*/  LOP3.LUT R5, R0, 0x7fffff, RZ, 0xc0, !PT ;  /* 0x007fffff00057812 */ /* 0x000fe200078ec0ff */
[----:B------:R-:W-:Y:S01]  /*0af0*/  FFMA.RP R0, R13, R9, R8 ;  /* 0x000000090d007223 */ /* 0x000fe20000008008 */
[----:B------:R-:W-:Y:S01]  /*0b00*/  ISETP.NE.AND P1, PT, R7, RZ, PT ;  /* 0x000000ff0700720c */ /* 0x000fe20003f25270 */
[----:B------:R-:W-:Y:S01]  /*0b10*/  IMAD.MOV R7, RZ, RZ, -R7 ;  /* 0x000000ffff077224 */ /* 0x000fe200078e0a07 */
[----:B------:R-:W-:-:S02]  /*0b20*/  LOP3.LUT R5, R5, 0x800000, RZ, 0xfc, !PT ;  /* 0x0080000005057812 */ /* 0x000fc400078efcff */
[----:B------:R-:W-:Y:S02]  /*0b30*/  FSETP.NEU.FTZ.AND P0, PT, R0, R3, PT ;  /* 0x000000030000720b */ /* 0x000fe40003f1d000 */
[----:B------:R-:W-:Y:S02]  /*0b40*/  SHF.L.U32 R6, R5, R6, RZ ;  /* 0x0000000605067219 */ /* 0x000fe400000006ff */
[----:B------:R-:W-:Y:S02]  /*0b50*/  SEL R0, R7, RZ, P2 ;  /* 0x000000ff07007207 */ /* 0x000fe40001000000 */
[----:B------:R-:W-:Y:S02]  /*0b60*/  ISETP.NE.AND P1, PT, R6, RZ, P1 ;  /* 0x000000ff0600720c */ /* 0x000fe40000f25270 */
[----:B------:R-:W-:Y:S02]  /*0b70*/  SHF.R.U32.HI R0, RZ, R0, R5 ;  /* 0x00000000ff007219 */ /* 0x000fe40000011605 */
[----:B------:R-:W-:-:S02]  /*0b80*/  PLOP3.LUT P0, PT, P0, P1, PT, 0xf8, 0x8f ;  /* 0x00000000008f781c */ /* 0x000fc40000703f70 */
[----:B------:R-:W-:Y:S02]  /*0b90*/  SHF.R.U32.HI R6, RZ, 0x1, R0 ;  /* 0x00000001ff067819 */ /* 0x000fe40000011600 */
[----:B------:R-:W-:-:S04]  /*0ba0*/  SEL R3, RZ, 0x1, !P0 ;  /* 0x00000001ff037807 */ /* 0x000fc80004000000 */
[----:B------:R-:W-:-:S04]  /*0bb0*/  LOP3.LUT R3, R3, 0x1, R6, 0xf8, !PT ;  /* 0x0000000103037812 */ /* 0x000fc800078ef806 */
[----:B------:R-:W-:-:S04]  /*0bc0*/  LOP3.LUT R3, R3, R0, RZ, 0xc0, !PT ;  /* 0x0000000003037212 */ /* 0x000fc800078ec0ff */
[----:B------:R-:W-:-:S04]  /*0bd0*/  IADD3 R3, PT, PT, R6, R3, RZ ;  /* 0x0000000306037210 */ /* 0x000fc80007ffe0ff */
[----:B------:R-:W-:Y:S01]  /*0be0*/  LOP3.LUT R4, R3, R4, RZ, 0xfc, !PT ;  /* 0x0000000403047212 */ /* 0x000fe200078efcff */
[----:B------:R-:W-:Y:S06]  /*0bf0*/  BRA `(.L_x_11) ;  /* 0x0000000000107947 */ /* 0x000fec0003800000 */
.L_x_10:
[----:B------:R-:W-:-:S04]  /*0c00*/  LOP3.LUT R4, R4, 0x80000000, RZ, 0xc0, !PT ;  /* 0x8000000004047812 */ /* 0x000fc800078ec0ff */
[----:B------:R-:W-:Y:S01]  /*0c10*/  LOP3.LUT R4, R4, 0x7f800000, RZ, 0xfc, !PT ;  /* 0x7f80000004047812 */ /* 0x000fe200078efcff */
[----:B------:R-:W-:Y:S06]  /*0c20*/  BRA `(.L_x_11) ;  /* 0x0000000000047947 */ /* 0x000fec0003800000 */
.L_x_9:
[----:B------:R-:W-:-:S07]  /*0c30*/  IMAD R4, R3, 0x800000, R4 ;  /* 0x0080000003047824 */ /* 0x000fce00078e0204 */
.L_x_11:
[----:B------:R-:W-:Y:S05]  /*0c40*/  BSYNC.RECONVERGENT B2 ;  /* 0x0000000000027941 */ /* 0x000fea0003800200 */
.L_x_8:
[----:B------:R-:W-:Y:S05]  /*0c50*/  BRA `(.L_x_12) ;  /* 0x0000000000207947 */ /* 0x000fea0003800000 */
.L_x_7:
[----:B------:R-:W-:-:S04]  /*0c60*/  LOP3.LUT R4, R7, 0x80000000, R4, 0x48, !PT ;  /* 0x8000000007047812 */ /* 0x000fc800078e4804 */
[----:B------:R-:W-:Y:S01]  /*0c70*/  LOP3.LUT R4, R4, 0x7f800000, RZ, 0xfc, !PT ;  /* 0x7f80000004047812 */ /* 0x000fe200078efcff */
[----:B------:R-:W-:Y:S06]  /*0c80*/  BRA `(.L_x_12) ;  /* 0x0000000000147947 */ /* 0x000fec0003800000 */
.L_x_6:
[----:B------:R-:W-:Y:S01]  /*0c90*/  LOP3.LUT R4, R7, 0x80000000, R4, 0x48, !PT ;  /* 0x8000000007047812 */ /* 0x000fe200078e4804 */
[----:B------:R-:W-:Y:S06]  /*0ca0*/  BRA `(.L_x_12) ;  /* 0x00000000000c7947 */ /* 0x000fec0003800000 */
.L_x_5:
[----:B------:R-:W0:Y:S01]  /*0cb0*/  MUFU.RSQ R4, -QNAN ;  /* 0xffc0000000047908 */ /* 0x000e220000001400 */
[----:B------:R-:W-:Y:S05]  /*0cc0*/  BRA `(.L_x_12) ;  /* 0x0000000000047947 */ /* 0x000fea0003800000 */
.L_x_4:
[----:B------:R-:W-:-:S07]  /*0cd0*/  FADD.FTZ R4, R0, R3 ;  /* 0x0000000300047221 */ /* 0x000fce0000010000 */
.L_x_12:
[----:B------:R-:W-:Y:S05]  /*0ce0*/  BSYNC.RECONVERGENT B1 ;  /* 0x0000000000017941 */ /* 0x000fea0003800200 */
.L_x_2:
[----:B------:R-:W-:-:S04]  /*0cf0*/  IMAD.MOV.U32 R3, RZ, RZ, 0x0 ;  /* 0x00000000ff037424 */ /* 0x000fc800078e00ff */
[----:B0-----:R-:W-:Y:S05]  /*0d00*/  RET.REL.NODEC R2 `(_Z16meanSquaredErrorPKfS0_Pfi) ;  /* 0xfffffff002bc7950 */ /* 0x001fea0003c3ffff */
.L_x_13:
[----:B------:R-:W-:-:S00]  /*0d10*/  BRA `(.L_x_13) ;  /* 0xfffffffc00fc7947 */ /* 0x000fc0000383ffff */
[----:B------:R-:W-:-:S00]  /*0d20*/  NOP ;  /* 0x0000000000007918 */ /* 0x000fc00000000000 */
        /* <DEDUP_REMOVED lines=13> */
.L_x_14:


//--------------------- .nv.shared._Z16meanSquaredErrorPKfS0_Pfi --------------------------
	.section	.nv.shared._Z16meanSquaredErrorPKfS0_Pfi,"aw",@nobits
	.sectionflags	@""
	.align	4
.nv.shared._Z16meanSquaredErrorPKfS0_Pfi:
	.zero		1040


//--------------------- .nv.shared.reserved.0     --------------------------
	.section	.nv.shared.reserved.0,"aw",@nobits
	.weak		__nv_reservedSMEM_offset_0_alias
	.size		__nv_reservedSMEM_offset_0_alias, 0, 64
	.other		__nv_reservedSMEM_offset_0_alias,@"STO_CUDA_RESERVED_SHARED STV_DEFAULT"
__nv_reservedSMEM_offset_0_alias:
	.zero		0
	.zero		64


//--------------------- .nv.constant0._Z16meanSquaredErrorPKfS0_Pfi --------------------------
	.section	.nv.constant0._Z16meanSquaredErrorPKfS0_Pfi,"a",@progbits
	.sectionflags	@""
	.align	4
.nv.constant0._Z16meanSquaredErrorPKfS0_Pfi:
	.zero		924


//--------------------- SYMBOLS --------------------------

	.type		.nv.reservedSmem.offset0,@object
	.size		.nv.reservedSmem.offset0,0x4
	.type		.nv.reservedSmem.cap,@object
	.size		.nv.reservedSmem.cap,0x4
